//
// Generated by NVIDIA NVVM Compiler
//
// Compiler Build ID: CL-36424714
// Cuda compilation tools, release 13.0, V13.0.88
// Based on NVVM 20.0.0
//

.version 9.0
.target sm_100
.address_size 64

	// .globl	_Z10AddVectorsPKfS0_Pfi

.visible .entry _Z10AddVectorsPKfS0_Pfi(
	.param .u64 .ptr .align 1 _Z10AddVectorsPKfS0_Pfi_param_0,
	.param .u64 .ptr .align 1 _Z10AddVectorsPKfS0_Pfi_param_1,
	.param .u64 .ptr .align 1 _Z10AddVectorsPKfS0_Pfi_param_2,
	.param .u32 _Z10AddVectorsPKfS0_Pfi_param_3
)
{
	.reg .pred 	%p<6>;
	.reg .b32 	%r<46>;
	.reg .b32 	%f<16>;
	.reg .b64 	%rd<27>;

	ld.param.u64 	%rd4, [_Z10AddVectorsPKfS0_Pfi_param_0];
	ld.param.u64 	%rd5, [_Z10AddVectorsPKfS0_Pfi_param_1];
	ld.param.u64 	%rd6, [_Z10AddVectorsPKfS0_Pfi_param_2];
	ld.param.u32 	%r29, [_Z10AddVectorsPKfS0_Pfi_param_3];
	cvta.to.global.u64 	%rd1, %rd6;
	cvta.to.global.u64 	%rd2, %rd5;
	cvta.to.global.u64 	%rd3, %rd4;
	mov.u32 	%r30, %ctaid.x;
	mov.u32 	%r1, %ntid.x;
	mov.u32 	%r31, %tid.x;
	mad.lo.s32 	%r32, %r30, %r1, %r31;
	mul.lo.s32 	%r2, %r32, %r29;
	add.s32 	%r3, %r2, %r29;
	setp.lt.s32 	%p1, %r29, 1;
	@%p1 bra 	$L__BB0_7;
	add.s32 	%r33, %r2, 1;
	max.s32 	%r4, %r3, %r33;
	sub.s32 	%r34, %r4, %r2;
	and.b32  	%r5, %r34, 3;
	setp.eq.s32 	%p2, %r5, 0;
	mov.u32 	%r45, %r2;
	@%p2 bra 	$L__BB0_4;
	mad.lo.s32 	%r39, %r2, %r1, %r2;
	neg.s32 	%r38, %r5;
	add.s32 	%r45, %r2, %r5;
$L__BB0_3:
	.pragma "nounroll";
	mul.wide.u32 	%rd7, %r39, 4;
	add.s64 	%rd8, %rd3, %rd7;
	ld.global.f32 	%f1, [%rd8];
	add.s64 	%rd9, %rd2, %rd7;
	ld.global.f32 	%f2, [%rd9];
	add.f32 	%f3, %f1, %f2;
	add.s64 	%rd10, %rd1, %rd7;
	st.global.f32 	[%rd10], %f3;
	add.s32 	%r39, %r39, %r1;
	add.s32 	%r38, %r38, 1;
	setp.ne.s32 	%p3, %r38, 0;
	@%p3 bra 	$L__BB0_3;
$L__BB0_4:
	sub.s32 	%r35, %r2, %r4;
	setp.gt.u32 	%p4, %r35, -4;
	@%p4 bra 	$L__BB0_7;
	mad.lo.s32 	%r41, %r1, %r45, %r2;
	add.s32 	%r44, %r41, %r1;
	shl.b32 	%r15, %r1, 2;
	add.s32 	%r36, %r45, 2;
	mad.lo.s32 	%r43, %r1, %r36, %r2;
	add.s32 	%r37, %r45, 3;
	mad.lo.s32 	%r42, %r1, %r37, %r2;
$L__BB0_6:
	mul.wide.u32 	%rd11, %r41, 4;
	add.s64 	%rd12, %rd3, %rd11;
	ld.global.f32 	%f4, [%rd12];
	add.s64 	%rd13, %rd2, %rd11;
	ld.global.f32 	%f5, [%rd13];
	add.f32 	%f6, %f4, %f5;
	add.s64 	%rd14, %rd1, %rd11;
	st.global.f32 	[%rd14], %f6;
	mul.wide.u32 	%rd15, %r44, 4;
	add.s64 	%rd16, %rd3, %rd15;
	ld.global.f32 	%f7, [%rd16];
	add.s64 	%rd17, %rd2, %rd15;
	ld.global.f32 	%f8, [%rd17];
	add.f32 	%f9, %f7, %f8;
	add.s64 	%rd18, %rd1, %rd15;
	st.global.f32 	[%rd18], %f9;
	mul.wide.u32 	%rd19, %r43, 4;
	add.s64 	%rd20, %rd3, %rd19;
	ld.global.f32 	%f10, [%rd20];
	add.s64 	%rd21, %rd2, %rd19;
	ld.global.f32 	%f11, [%rd21];
	add.f32 	%f12, %f10, %f11;
	add.s64 	%rd22, %rd1, %rd19;
	st.global.f32 	[%rd22], %f12;
	mul.wide.u32 	%rd23, %r42, 4;
	add.s64 	%rd24, %rd3, %rd23;
	ld.global.f32 	%f13, [%rd24];
	add.s64 	%rd25, %rd2, %rd23;
	ld.global.f32 	%f14, [%rd25];
	add.f32 	%f15, %f13, %f14;
	add.s64 	%rd26, %rd1, %rd23;
	st.global.f32 	[%rd26], %f15;
	add.s32 	%r45, %r45, 4;
	add.s32 	%r44, %r44, %r15;
	add.s32 	%r43, %r43, %r15;
	add.s32 	%r42, %r42, %r15;
	add.s32 	%r41, %r41, %r15;
	setp.lt.s32 	%p5, %r45, %r3;
	@%p5 bra 	$L__BB0_6;
$L__BB0_7:
	ret;

}


// ===== COMPILED SASS (sm_100) =====

	.target	sm_100

	.elftype	@"ET_EXEC"


//--------------------- .note.nv.tkinfo           --------------------------
	.section	.note.nv.tkinfo,"",@"SHT_NOTE"
	.sectionflags	@"SHF_NOTE_NV_TKINFO"
	.tkinfo
        /*0018*/ 	.word	0x00000002
        /*0030*/ 	.string	""
        /*0030*/ 	.string	"ptxas"
        /*0030*/ 	.string	"Cuda compilation tools, release 13.0, V13.0.88"
        /*0030*/ 	.string	"Build cuda_13.0.r13.0/compiler.36424714_0"
        /*0030*/ 	.string	"-arch sm_100 -m 64 "



//--------------------- .note.nv.cuinfo           --------------------------
	.section	.note.nv.cuinfo,"",@"SHT_NOTE"
	.sectionflags	@"SHF_NOTE_NV_CUINFO"
        /*0018*/ 	.short	0x0002
        /*001a*/ 	.short	0x0064
        /*001c*/ 	.short	0x0082
	.zero		2


//--------------------- .nv.info                  --------------------------
	.section	.nv.info,"",@"SHT_CUDA_INFO"
	.align	4


	//----- nvinfo : EIATTR_REGCOUNT
	.align		4
        /*0000*/ 	.byte	0x04, 0x2f
        /*0002*/ 	.short	(.L_1 - .L_0)
	.align		4
.L_0:
        /*0004*/ 	.word	index@(_Z10AddVectorsPKfS0_Pfi)
        /*0008*/ 	.word	0x00000020


	//----- nvinfo : EIATTR_FRAME_SIZE
	.align		4
.L_1:
        /*000c*/ 	.byte	0x04, 0x11
        /*000e*/ 	.short	(.L_3 - .L_2)
	.align		4
.L_2:
        /*0010*/ 	.word	index@(_Z10AddVectorsPKfS0_Pfi)
        /*0014*/ 	.word	0x00000000


	//----- nvinfo : EIATTR_MIN_STACK_SIZE
	.align		4
.L_3:
        /*0018*/ 	.byte	0x04, 0x12
        /*001a*/ 	.short	(.L_5 - .L_4)
	.align		4
.L_4:
        /*001c*/ 	.word	index@(_Z10AddVectorsPKfS0_Pfi)
        /*0020*/ 	.word	0x00000000
.L_5:


//--------------------- .nv.compat                --------------------------
	.section	.nv.compat,"",@"SHT_CUDA_COMPAT_INFO"
	.align	4
        /*0000*/ 	.byte	0x02, 0x09, 0x00, 0x00, 0x02, 0x02, 0x01, 0x00, 0x02, 0x05, 0x05, 0x00, 0x03, 0x07, 0x01, 0x01
        /*0010*/ 	.byte	0x02, 0x03, 0x00, 0x00, 0x02, 0x06, 0x01, 0x00, 0x04, 0x0b, 0x08, 0x00, 0x09, 0x00, 0x00, 0x00
        /*0020*/ 	.byte	0x00, 0x00, 0x00, 0x00


//--------------------- .nv.info._Z10AddVectorsPKfS0_Pfi --------------------------
	.section	.nv.info._Z10AddVectorsPKfS0_Pfi,"",@"SHT_CUDA_INFO"
	.sectionflags	@""
	.align	4


	//----- nvinfo : EIATTR_CUDA_API_VERSION
	.align		4
        /*0000*/ 	.byte	0x04, 0x37
        /*0002*/ 	.short	(.L_7 - .L_6)
.L_6:
        /*0004*/ 	.word	0x00000082


	//----- nvinfo : EIATTR_KPARAM_INFO
	.align		4
.L_7:
        /*0008*/ 	.byte	0x04, 0x17
        /*000a*/ 	.short	(.L_9 - .L_8)
.L_8:
        /*000c*/ 	.word	0x00000000
        /*0010*/ 	.short	0x0003
        /*0012*/ 	.short	0x0018
        /*0014*/ 	.byte	0x00, 0xf0, 0x11, 0x00


	//----- nvinfo : EIATTR_KPARAM_INFO
	.align		4
.L_9:
        /*0018*/ 	.byte	0x04, 0x17
        /*001a*/ 	.short	(.L_11 - .L_10)
.L_10:
        /*001c*/ 	.word	0x00000000
        /*0020*/ 	.short	0x0002
        /*0022*/ 	.short	0x0010
        /*0024*/ 	.byte	0x00, 0xf5, 0x21, 0x00


	//----- nvinfo : EIATTR_KPARAM_INFO
	.align		4
.L_11:
        /*0028*/ 	.byte	0x04, 0x17
        /*002a*/ 	.short	(.L_13 - .L_12)
.L_12:
        /*002c*/ 	.word	0x00000000
        /*0030*/ 	.short	0x0001
        /*0032*/ 	.short	0x0008
        /*0034*/ 	.byte	0x00, 0xf5, 0x21, 0x00


	//----- nvinfo : EIATTR_KPARAM_INFO
	.align		4
.L_13:
        /*0038*/ 	.byte	0x04, 0x17
        /*003a*/ 	.short	(.L_15 - .L_14)
.L_14:
        /*003c*/ 	.word	0x00000000
        /*0040*/ 	.short	0x0000
        /*0042*/ 	.short	0x0000
        /*0044*/ 	.byte	0x00, 0xf5, 0x21, 0x00


	//----- nvinfo : EIATTR_SPARSE_MMA_MASK
	.align		4
.L_15:
        /*0048*/ 	.byte	0x03, 0x50
        /*004a*/ 	.short	0x0000


	//----- nvinfo : EIATTR_MAXREG_COUNT
	.align		4
        /*004c*/ 	.byte	0x03, 0x1b
        /*004e*/ 	.short	0x00ff


	//----- nvinfo : EIATTR_MERCURY_ISA_VERSION
	.align		4
        /*0050*/ 	.byte	0x03, 0x5f
        /*0052*/ 	.short	0x0101


	//----- nvinfo : EIATTR_VRC_CTA_INIT_COUNT
	.align		4
        /*0054*/ 	.byte	0x02, 0x4a
	.zero		1
	.zero		1


	//----- nvinfo : EIATTR_EXIT_INSTR_OFFSETS
	.align		4
        /*0058*/ 	.byte	0x04, 0x1c
        /*005a*/ 	.short	(.L_17 - .L_16)


	//   ....[0]....
.L_16:
        /*005c*/ 	.word	0x00000070


	//   ....[1]....
        /*0060*/ 	.word	0x00000250


	//   ....[2]....
        /*0064*/ 	.word	0x00000520


	//----- nvinfo : EIATTR_CRS_STACK_SIZE
	.align		4
.L_17:
        /*0068*/ 	.byte	0x04, 0x1e
        /*006a*/ 	.short	(.L_19 - .L_18)
.L_18:
        /*006c*/ 	.word	0x00000000


	//----- nvinfo : EIATTR_CBANK_PARAM_SIZE
	.align		4
.L_19:
        /*0070*/ 	.byte	0x03, 0x19
        /*0072*/ 	.short	0x001c


	//----- nvinfo : EIATTR_PARAM_CBANK
	.align		4
        /*0074*/ 	.byte	0x04, 0x0a
        /*0076*/ 	.short	(.L_21 - .L_20)
	.align		4
.L_20:
        /*0078*/ 	.word	index@(.nv.constant0._Z10AddVectorsPKfS0_Pfi)
        /*007c*/ 	.short	0x0380
        /*007e*/ 	.short	0x001c


	//----- nvinfo : EIATTR_SW_WAR
	.align		4
.L_21:
        /*0080*/ 	.byte	0x04, 0x36
        /*0082*/ 	.short	(.L_23 - .L_22)
.L_22:
        /*0084*/ 	.word	0x00000008
.L_23:


//--------------------- .nv.callgraph             --------------------------
	.section	.nv.callgraph,"",@"SHT_CUDA_CALLGRAPH"
	.align	4
	.sectionentsize	8
	.align		4
        /*0000*/ 	.word	0x00000000
	.align		4
        /*0004*/ 	.word	0xffffffff
	.align		4
        /*0008*/ 	.word	0x00000000
	.align		4
        /*000c*/ 	.word	0xfffffffe
	.align		4
        /*0010*/ 	.word	0x00000000
	.align		4
        /*0014*/ 	.word	0xfffffffd
	.align		4
        /*0018*/ 	.word	0x00000000
	.align		4
        /*001c*/ 	.word	0xfffffffc


//--------------------- .text._Z10AddVectorsPKfS0_Pfi --------------------------
	.section	.text._Z10AddVectorsPKfS0_Pfi,"ax",@progbits
	.align	128
        .global         _Z10AddVectorsPKfS0_Pfi
        .type           _Z10AddVectorsPKfS0_Pfi,@function
        .size           _Z10AddVectorsPKfS0_Pfi,(.L_x_5 - _Z10AddVectorsPKfS0_Pfi)
        .other          _Z10AddVectorsPKfS0_Pfi,@"STO_CUDA_ENTRY STV_DEFAULT"
_Z10AddVectorsPKfS0_Pfi:
.text._Z10AddVectorsPKfS0_Pfi:
[----:B------:R-:W-:Y:S08]  /*0000*/  LDC R1, c[0x0][0x37c] ;  /* 0x0000df00ff017b82 */ /* 0x000ff00000000800 */
[----:B------:R-:W0:Y:S01]  /*0010*/  LDC R8, c[0x0][0x398] ;  /* 0x0000e600ff087b82 */ /* 0x000e220000000800 */
[----:B------:R-:W1:Y:S07]  /*0020*/  S2R R15, SR_TID.X ;  /* 0x00000000000f7919 */ /* 0x000e6e0000002100 */
[----:B------:R-:W1:Y:S08]  /*0030*/  S2UR UR4, SR_CTAID.X ;  /* 0x00000000000479c3 */ /* 0x000e700000002500 */
[----:B------:R-:W1:Y:S01]  /*0040*/  LDC R0, c[0x0][0x360] ;  /* 0x0000d800ff007b82 */ /* 0x000e620000000800 */
[----:B0-----:R-:W-:Y:S01]  /*0050*/  ISETP.GE.AND P0, PT, R8, 0x1, PT ;  /* 0x000000010800780c */ /* 0x001fe20003f06270 */
[----:B-1----:R-:W-:-:S12]  /*0060*/  IMAD R15, R0, UR4, R15 ;  /* 0x00000004000f7c24 */ /* 0x002fd8000f8e020f */
[----:B------:R-:W-:Y:S05]  /*0070*/  @!P0 EXIT ;  /* 0x000000000000894d */ /* 0x000fea0003800000 */
[-C--:B------:R-:W-:Y:S01]  /*0080*/  IMAD R15, R15, R8.reuse, RZ ;  /* 0x000000080f0f7224 */ /* 0x080fe200078e02ff */
[----:B------:R-:W0:Y:S01]  /*0090*/  LDCU.64 UR4, c[0x0][0x358] ;  /* 0x00006b00ff0477ac */ /* 0x000e220008000a00 */
[----:B------:R-:W-:Y:S03]  /*00a0*/  BSSY.RECONVERGENT B0, `(.L_x_0) ;  /* 0x000001a000007945 */ /* 0x000fe60003800200 */
[C---:B------:R-:W-:Y:S02]  /*00b0*/  IADD3 R8, PT, PT, R15.reuse, R8, RZ ;  /* 0x000000080f087210 */ /* 0x040fe40007ffe0ff */
[----:B------:R-:W-:Y:S02]  /*00c0*/  MOV R9, R15 ;  /* 0x0000000f00097202 */ /* 0x000fe40000000f00 */
[----:B------:R-:W-:-:S04]  /*00d0*/  VIADDMNMX R2, R15, 0x1, R8, !PT ;  /* 0x000000010f027846 */ /* 0x000fc80007800108 */
[CC--:B------:R-:W-:Y:S02]  /*00e0*/  IADD3 R3, PT, PT, -R15.reuse, R2.reuse, RZ ;  /* 0x000000020f037210 */ /* 0x0c0fe40007ffe1ff */
[----:B------:R-:W-:Y:S02]  /*00f0*/  IADD3 R2, PT, PT, R15, -R2, RZ ;  /* 0x800000020f027210 */ /* 0x000fe40007ffe0ff */
[----:B------:R-:W-:Y:S02]  /*0100*/  LOP3.LUT P1, R10, R3, 0x3, RZ, 0xc0, !PT ;  /* 0x00000003030a7812 */ /* 0x000fe4000782c0ff */
[----:B------:R-:W-:-:S11]  /*0110*/  ISETP.GT.U32.AND P0, PT, R2, -0x4, PT ;  /* 0xfffffffc0200780c */ /* 0x000fd60003f04070 */
[----:B0-----:R-:W-:Y:S05]  /*0120*/  @!P1 BRA `(.L_x_1) ;  /* 0x0000000000449947 */ /* 0x001fea0003800000 */
[----:B------:R-:W0:Y:S01]  /*0130*/  LDC.64 R2, c[0x0][0x390] ;  /* 0x0000e400ff027b82 */ /* 0x000e220000000a00 */
[C---:B------:R-:W-:Y:S01]  /*0140*/  IADD3 R9, PT, PT, R15.reuse, R10, RZ ;  /* 0x0000000a0f097210 */ /* 0x040fe20007ffe0ff */
[----:B------:R-:W-:Y:S01]  /*0150*/  IMAD R19, R15, R0, R15 ;  /* 0x000000000f137224 */ /* 0x000fe200078e020f */
[----:B------:R-:W-:-:S05]  /*0160*/  IADD3 R14, PT, PT, -R10, RZ, RZ ;  /* 0x000000ff0a0e7210 */ /* 0x000fca0007ffe1ff */
[----:B------:R-:W1:Y:S08]  /*0170*/  LDC.64 R4, c[0x0][0x380] ;  /* 0x0000e000ff047b82 */ /* 0x000e700000000a00 */
[----:B------:R-:W2:Y:S02]  /*0180*/  LDC.64 R6, c[0x0][0x388] ;  /* 0x0000e200ff067b82 */ /* 0x000ea40000000a00 */
.L_x_2:
[----:B-1----:R-:W-:-:S04]  /*0190*/  IMAD.WIDE.U32 R10, R19, 0x4, R4 ;  /* 0x00000004130a7825 */ /* 0x002fc800078e0004 */
[C---:B--2---:R-:W-:Y:S02]  /*01a0*/  IMAD.WIDE.U32 R12, R19.reuse, 0x4, R6 ;  /* 0x00000004130c7825 */ /* 0x044fe400078e0006 */
[----:B------:R-:W2:Y:S04]  /*01b0*/  LDG.E R10, desc[UR4][R10.64] ;  /* 0x000000040a0a7981 */ /* 0x000ea8000c1e1900 */
[----:B------:R-:W2:Y:S01]  /*01c0*/  LDG.E R13, desc[UR4][R12.64] ;  /* 0x000000040c0d7981 */ /* 0x000ea2000c1e1900 */
[----:B0--3--:R-:W-:Y:S01]  /*01d0*/  IMAD.WIDE.U32 R16, R19, 0x4, R2 ;  /* 0x0000000413107825 */ /* 0x009fe200078e0002 */
[----:B------:R-:W-:Y:S02]  /*01e0*/  IADD3 R14, PT, PT, R14, 0x1, RZ ;  /* 0x000000010e0e7810 */ /* 0x000fe40007ffe0ff */
[----:B------:R-:W-:-:S02]  /*01f0*/  IADD3 R19, PT, PT, R0, R19, RZ ;  /* 0x0000001300137210 */ /* 0x000fc40007ffe0ff */
[----:B------:R-:W-:Y:S01]  /*0200*/  ISETP.NE.AND P1, PT, R14, RZ, PT ;  /* 0x000000ff0e00720c */ /* 0x000fe20003f25270 */
[----:B--2---:R-:W-:-:S05]  /*0210*/  FADD R21, R10, R13 ;  /* 0x0000000d0a157221 */ /* 0x004fca0000000000 */
[----:B------:R3:W-:Y:S07]  /*0220*/  STG.E desc[UR4][R16.64], R21 ;  /* 0x0000001510007986 */ /* 0x0007ee000c101904 */
[----:B------:R-:W-:Y:S05]  /*0230*/  @P1 BRA `(.L_x_2) ;  /* 0xfffffffc00d41947 */ /* 0x000fea000383ffff */
.L_x_1:
[----:B------:R-:W-:Y:S05]  /*0240*/  BSYNC.RECONVERGENT B0 ;  /* 0x0000000000007941 */ /* 0x000fea0003800200 */
.L_x_0:
[----:B------:R-:W-:Y:S05]  /*0250*/  @P0 EXIT ;  /* 0x000000000000094d */ /* 0x000fea0003800000 */
[----:B------:R-:W0:Y:S01]  /*0260*/  LDC.64 R2, c[0x0][0x390] ;  /* 0x0000e400ff027b82 */ /* 0x000e220000000a00 */
[C---:B------:R-:W-:Y:S01]  /*0270*/  IADD3 R11, PT, PT, R9.reuse, 0x2, RZ ;  /* 0x00000002090b7810 */ /* 0x040fe20007ffe0ff */
[C---:B------:R-:W-:Y:S01]  /*0280*/  IMAD R13, R9.reuse, R0, R15 ;  /* 0x00000000090d7224 */ /* 0x040fe200078e020f */
[----:B---3--:R-:W-:-:S03]  /*0290*/  IADD3 R17, PT, PT, R9, 0x3, RZ ;  /* 0x0000000309117810 */ /* 0x008fc60007ffe0ff */
[-CC-:B------:R-:W-:Y:S02]  /*02a0*/  IMAD R11, R11, R0.reuse, R15.reuse ;  /* 0x000000000b0b7224 */ /* 0x180fe400078e020f */
[----:B------:R-:W1:Y:S01]  /*02b0*/  LDC.64 R4, c[0x0][0x380] ;  /* 0x0000e000ff047b82 */ /* 0x000e620000000a00 */
[-C--:B------:R-:W-:Y:S01]  /*02c0*/  IMAD R17, R17, R0.reuse, R15 ;  /* 0x0000000011117224 */ /* 0x080fe200078e020f */
[----:B------:R-:W-:-:S06]  /*02d0*/  IADD3 R15, PT, PT, R13, R0, RZ ;  /* 0x000000000d0f7210 */ /* 0x000fcc0007ffe0ff */
[----:B------:R-:W2:Y:S02]  /*02e0*/  LDC.64 R6, c[0x0][0x388] ;  /* 0x0000e200ff067b82 */ /* 0x000ea40000000a00 */
.L_x_3:
[----:B-1----:R-:W-:-:S04]  /*02f0*/  IMAD.WIDE.U32 R24, R13, 0x4, R4 ;  /* 0x000000040d187825 */ /* 0x002fc800078e0004 */
[C---:B--23--:R-:W-:Y:S02]  /*0300*/  IMAD.WIDE.U32 R26, R13.reuse, 0x4, R6 ;  /* 0x000000040d1a7825 */ /* 0x04cfe400078e0006 */
[----:B------:R-:W2:Y:S04]  /*0310*/  LDG.E R24, desc[UR4][R24.64] ;  /* 0x0000000418187981 */ /* 0x000ea8000c1e1900 */
[----:B------:R-:W2:Y:S01]  /*0320*/  LDG.E R27, desc[UR4][R26.64] ;  /* 0x000000041a1b7981 */ /* 0x000ea2000c1e1900 */
[----:B0-----:R-:W-:-:S04]  /*0330*/  IMAD.WIDE.U32 R18, R13, 0x4, R2 ;  /* 0x000000040d127825 */ /* 0x001fc800078e0002 */
[----:B------:R-:W-:-:S04]  /*0340*/  IMAD.WIDE.U32 R28, R15, 0x4, R4 ;  /* 0x000000040f1c7825 */ /* 0x000fc800078e0004 */
[----:B------:R-:W-:-:S04]  /*0350*/  IMAD.WIDE.U32 R20, R15, 0x4, R6 ;  /* 0x000000040f147825 */ /* 0x000fc800078e0006 */
[----:B--2---:R-:W-:-:S05]  /*0360*/  FADD R10, R24, R27 ;  /* 0x0000001b180a7221 */ /* 0x004fca0000000000 */
[----:B------:R0:W-:Y:S04]  /*0370*/  STG.E desc[UR4][R18.64], R10 ;  /* 0x0000000a12007986 */ /* 0x0001e8000c101904 */
[----:B------:R-:W2:Y:S04]  /*0380*/  LDG.E R28, desc[UR4][R28.64] ;  /* 0x000000041c1c7981 */ /* 0x000ea8000c1e1900 */
[----:B------:R-:W2:Y:S01]  /*0390*/  LDG.E R21, desc[UR4][R20.64] ;  /* 0x0000000414157981 */ /* 0x000ea2000c1e1900 */
[----:B------:R-:W-:-:S04]  /*03a0*/  IMAD.WIDE.U32 R22, R15, 0x4, R2 ;  /* 0x000000040f167825 */ /* 0x000fc800078e0002 */
[----:B------:R-:W-:-:S04]  /*03b0*/  IMAD.WIDE.U32 R24, R11, 0x4, R6 ;  /* 0x000000040b187825 */ /* 0x000fc800078e0006 */
[----:B--2---:R-:W-:Y:S01]  /*03c0*/  FADD R12, R28, R21 ;  /* 0x000000151c0c7221 */ /* 0x004fe20000000000 */
[----:B------:R-:W-:-:S04]  /*03d0*/  IMAD.WIDE.U32 R20, R11, 0x4, R4 ;  /* 0x000000040b147825 */ /* 0x000fc800078e0004 */
[----:B------:R1:W-:Y:S04]  /*03e0*/  STG.E desc[UR4][R22.64], R12 ;  /* 0x0000000c16007986 */ /* 0x0003e8000c101904 */
[----:B------:R-:W2:Y:S04]  /*03f0*/  LDG.E R14, desc[UR4][R20.64] ;  /* 0x00000004140e7981 */ /* 0x000ea8000c1e1900 */
[----:B------:R-:W2:Y:S01]  /*0400*/  LDG.E R25, desc[UR4][R24.64] ;  /* 0x0000000418197981 */ /* 0x000ea2000c1e1900 */
[----:B------:R-:W-:-:S04]  /*0410*/  IMAD.WIDE.U32 R26, R11, 0x4, R2 ;  /* 0x000000040b1a7825 */ /* 0x000fc800078e0002 */
[----:B------:R-:W-:-:S04]  /*0420*/  IMAD.WIDE.U32 R28, R17, 0x4, R4 ;  /* 0x00000004111c7825 */ /* 0x000fc800078e0004 */
[----:B0-----:R-:W-:-:S04]  /*0430*/  IMAD.WIDE.U32 R18, R17, 0x4, R6 ;  /* 0x0000000411127825 */ /* 0x001fc800078e0006 */
[----:B--2---:R-:W-:-:S05]  /*0440*/  FADD R14, R14, R25 ;  /* 0x000000190e0e7221 */ /* 0x004fca0000000000 */
[----:B------:R3:W-:Y:S04]  /*0450*/  STG.E desc[UR4][R26.64], R14 ;  /* 0x0000000e1a007986 */ /* 0x0007e8000c101904 */
[----:B------:R-:W1:Y:S04]  /*0460*/  LDG.E R28, desc[UR4][R28.64] ;  /* 0x000000041c1c7981 */ /* 0x000e68000c1e1900 */
[----:B------:R0:W1:Y:S01]  /*0470*/  LDG.E R10, desc[UR4][R18.64] ;  /* 0x00000004120a7981 */ /* 0x000062000c1e1900 */
[----:B------:R-:W-:Y:S02]  /*0480*/  IADD3 R9, PT, PT, R9, 0x4, RZ ;  /* 0x0000000409097810 */ /* 0x000fe40007ffe0ff */
[----:B------:R-:W-:-:S02]  /*0490*/  LEA R15, R0, R15, 0x2 ;  /* 0x0000000f000f7211 */ /* 0x000fc400078e10ff */
[----:B------:R-:W-:Y:S02]  /*04a0*/  ISETP.GE.AND P0, PT, R9, R8, PT ;  /* 0x000000080900720c */ /* 0x000fe40003f06270 */
[C---:B------:R-:W-:Y:S02]  /*04b0*/  LEA R11, R0.reuse, R11, 0x2 ;  /* 0x0000000b000b7211 */ /* 0x040fe400078e10ff */
[C---:B------:R-:W-:Y:S01]  /*04c0*/  LEA R13, R0.reuse, R13, 0x2 ;  /* 0x0000000d000d7211 */ /* 0x040fe200078e10ff */
[----:B0-----:R-:W-:Y:S01]  /*04d0*/  IMAD.WIDE.U32 R18, R17, 0x4, R2 ;  /* 0x0000000411127825 */ /* 0x001fe200078e0002 */
[----:B------:R-:W-:-:S03]  /*04e0*/  LEA R17, R0, R17, 0x2 ;  /* 0x0000001100117211 */ /* 0x000fc600078e10ff */
[----:B-1----:R-:W-:-:S05]  /*04f0*/  FADD R23, R28, R10 ;  /* 0x0000000a1c177221 */ /* 0x002fca0000000000 */
[----:B------:R3:W-:Y:S01]  /*0500*/  STG.E desc[UR4][R18.64], R23 ;  /* 0x0000001712007986 */ /* 0x0007e2000c101904 */
[----:B------:R-:W-:Y:S05]  /*0510*/  @!P0 BRA `(.L_x_3) ;  /* 0xfffffffc00748947 */ /* 0x000fea000383ffff */
[----:B------:R-:W-:Y:S05]  /*0520*/  EXIT ;  /* 0x000000000000794d */ /* 0x000fea0003800000 */
.L_x_4:
[----:B------:R-:W-:-:S00]  /*0530*/  BRA `(.L_x_4) ;  /* 0xfffffffc00fc7947 */ /* 0x000fc0000383ffff */
[----:B------:R-:W-:-:S00]  /*0540*/  NOP ;  /* 0x0000000000007918 */ /* 0x000fc00000000000 */
        /* <DEDUP_REMOVED lines=11> */
.L_x_5:


//--------------------- .nv.shared.reserved.0     --------------------------
	.section	.nv.shared.reserved.0,"aw",@nobits
	.weak		__nv_reservedSMEM_offset_0_alias
	.size		__nv_reservedSMEM_offset_0_alias, 0, 64
	.other		__nv_reservedSMEM_offset_0_alias,@"STO_CUDA_RESERVED_SHARED STV_DEFAULT"
__nv_reservedSMEM_offset_0_alias:
	.zero		0
	.zero		64


//--------------------- .nv.constant0._Z10AddVectorsPKfS0_Pfi --------------------------
	.section	.nv.constant0._Z10AddVectorsPKfS0_Pfi,"a",@progbits
	.sectionflags	@""
	.align	4
.nv.constant0._Z10AddVectorsPKfS0_Pfi:
	.zero		924


//--------------------- SYMBOLS --------------------------

	.type		.nv.reservedSmem.offset0,@object
	.size		.nv.reservedSmem.offset0,0x4
